	.headerflags	@"EF_CUDA_TEXMODE_UNIFIED EF_CUDA_64BIT_ADDRESS EF_CUDA_ACCELERATORS EF_CUDA_SM90 EF_CUDA_VIRTUAL_SM(EF_CUDA_SM90)"
	.elftype	@"ET_EXEC"


//--------------------- .nv.info                  --------------------------
	.section	.nv.info,"",@"SHT_CUDA_INFO"
	.align	4


	//----- nvinfo : EIATTR_REGCOUNT
	.align		4
        /*0000*/ 	.byte	0x04, 0x2f
        /*0002*/ 	.short	(.L_1 - .L_0)
	.align		4
.L_0:
        /*0004*/ 	.word	index@(triton_poi_fused_1)
        /*0008*/ 	.word	0x0000001e


	//----- nvinfo : EIATTR_MIN_STACK_SIZE
	.align		4
.L_1:
        /*000c*/ 	.byte	0x04, 0x12
        /*000e*/ 	.short	(.L_3 - .L_2)
	.align		4
.L_2:
        /*0010*/ 	.word	index@(triton_poi_fused_1)
        /*0014*/ 	.word	0x00000000


	//----- nvinfo : EIATTR_FRAME_SIZE
	.align		4
.L_3:
        /*0018*/ 	.byte	0x04, 0x11
        /*001a*/ 	.short	(.L_5 - .L_4)
	.align		4
.L_4:
        /*001c*/ 	.word	index@(triton_poi_fused_1)
        /*0020*/ 	.word	0x00000000


	//----- nvinfo : EIATTR_MIN_STACK_SIZE
	.align		4
.L_5:
        /*0024*/ 	.byte	0x04, 0x12
        /*0026*/ 	.short	(.L_7 - .L_6)
	.align		4
.L_6:
        /*0028*/ 	.word	index@(triton_poi_fused_1)
        /*002c*/ 	.word	0x00000000
.L_7:


//--------------------- .nv.info.triton_poi_fused_1 --------------------------
	.section	.nv.info.triton_poi_fused_1,"",@"SHT_CUDA_INFO"
	.sectionflags	@""
	.align	4


	//----- nvinfo : EIATTR_CUDA_API_VERSION
	.align		4
        /*0000*/ 	.byte	0x04, 0x37
        /*0002*/ 	.short	(.L_9 - .L_8)
.L_8:
        /*0004*/ 	.word	0x0000007c


	//----- nvinfo : EIATTR_KPARAM_INFO
	.align		4
.L_9:
        /*0008*/ 	.byte	0x04, 0x17
        /*000a*/ 	.short	(.L_11 - .L_10)
.L_10:
        /*000c*/ 	.word	0x00000000
        /*0010*/ 	.short	0x0003
        /*0012*/ 	.short	0x0014
        /*0014*/ 	.byte	0x00, 0xf0, 0x11, 0x00


	//----- nvinfo : EIATTR_KPARAM_INFO
	.align		4
.L_11:
        /*0018*/ 	.byte	0x04, 0x17
        /*001a*/ 	.short	(.L_13 - .L_12)
.L_12:
        /*001c*/ 	.word	0x00000000
        /*0020*/ 	.short	0x0002
        /*0022*/ 	.short	0x0010
        /*0024*/ 	.byte	0x00, 0xf0, 0x11, 0x00


	//----- nvinfo : EIATTR_KPARAM_INFO
	.align		4
.L_13:
        /*0028*/ 	.byte	0x04, 0x17
        /*002a*/ 	.short	(.L_15 - .L_14)
.L_14:
        /*002c*/ 	.word	0x00000000
        /*0030*/ 	.short	0x0001
        /*0032*/ 	.short	0x0008
        /*0034*/ 	.byte	0x00, 0xf4, 0x21, 0x00


	//----- nvinfo : EIATTR_KPARAM_INFO
	.align		4
.L_15:
        /*0038*/ 	.byte	0x04, 0x17
        /*003a*/ 	.short	(.L_17 - .L_16)
.L_16:
        /*003c*/ 	.word	0x00000000
        /*0040*/ 	.short	0x0000
        /*0042*/ 	.short	0x0000
        /*0044*/ 	.byte	0x00, 0xf4, 0x21, 0x00


	//----- nvinfo : EIATTR_SPARSE_MMA_MASK
	.align		4
.L_17:
        /*0048*/ 	.byte	0x03, 0x50
        /*004a*/ 	.short	0x0000


	//----- nvinfo : EIATTR_MAXREG_COUNT
	.align		4
        /*004c*/ 	.byte	0x03, 0x1b
        /*004e*/ 	.short	0x00ff


	//----- nvinfo : EIATTR_EXIT_INSTR_OFFSETS
	.align		4
        /*0050*/ 	.byte	0x04, 0x1c
        /*0052*/ 	.short	(.L_19 - .L_18)


	//   ....[0]....
.L_18:
        /*0054*/ 	.word	0x00000660


	//   ....[1]....
        /*0058*/ 	.word	0x000006b0


	//----- nvinfo : EIATTR_REQNTID
	.align		4
.L_19:
        /*005c*/ 	.byte	0x04, 0x10
        /*005e*/ 	.short	(.L_21 - .L_20)
.L_20:
        /*0060*/ 	.word	0x00000080
        /*0064*/ 	.word	0x00000001
        /*0068*/ 	.word	0x00000001


	//----- nvinfo : EIATTR_CBANK_PARAM_SIZE
	.align		4
.L_21:
        /*006c*/ 	.byte	0x03, 0x19
        /*006e*/ 	.short	0x0018


	//----- nvinfo : EIATTR_PARAM_CBANK
	.align		4
        /*0070*/ 	.byte	0x04, 0x0a
        /*0072*/ 	.short	(.L_23 - .L_22)
	.align		4
.L_22:
        /*0074*/ 	.word	index@(.nv.constant0.triton_poi_fused_1)
        /*0078*/ 	.short	0x0210
        /*007a*/ 	.short	0x0018


	//----- nvinfo : EIATTR_SW_WAR
	.align		4
.L_23:
        /*007c*/ 	.byte	0x04, 0x36
        /*007e*/ 	.short	(.L_25 - .L_24)
.L_24:
        /*0080*/ 	.word	0x00000008
.L_25:


//--------------------- .nv.callgraph             --------------------------
	.section	.nv.callgraph,"",@"SHT_CUDA_CALLGRAPH"
	.align	4
	.sectionentsize	8
	.align		4
        /*0000*/ 	.word	0x00000000
	.align		4
        /*0004*/ 	.word	0xffffffff
	.align		4
        /*0008*/ 	.word	0x00000000
	.align		4
        /*000c*/ 	.word	0xfffffffe
	.align		4
        /*0010*/ 	.word	0x00000000
	.align		4
        /*0014*/ 	.word	0xfffffffd
	.align		4
        /*0018*/ 	.word	0x00000000
	.align		4
        /*001c*/ 	.word	0xfffffffc


//--------------------- .text.triton_poi_fused_1  --------------------------
	.section	.text.triton_poi_fused_1,"ax",@progbits
	.sectionflags	@"SHF_BARRIERS=1"
	.align	128
        .global         triton_poi_fused_1
        .type           triton_poi_fused_1,@function
        .size           triton_poi_fused_1,(.L_x_1 - triton_poi_fused_1)
        .other          triton_poi_fused_1,@"STO_CUDA_ENTRY STV_DEFAULT"
triton_poi_fused_1:
.text.triton_poi_fused_1:
[----:B------:R-:W0:Y:S01]  /*0000*/  LDC R1, c[0x0][0x28] ;  /* 0x00000a00ff017b82 */ /* 0x000e220000000800 */
[----:B------:R-:W1:Y:S07]  /*0010*/  S2R R17, SR_CTAID.X ;  /* 0x0000000000117919 */ /* 0x000e6e0000002500 */
[----:B------:R-:W2:Y:S01]  /*0020*/  LDC.64 R14, c[0x0][0x210] ;  /* 0x00008400ff0e7b82 */ /* 0x000ea20000000a00 */
[----:B------:R-:W-:Y:S01]  /*0030*/  IMAD.MOV.U32 R18, RZ, RZ, RZ ;  /* 0x000000ffff127224 */ /* 0x000fe200078e00ff */
[----:B------:R-:W-:Y:S01]  /*0040*/  ULDC.64 UR6, c[0x0][0x208] ;  /* 0x0000820000067ab9 */ /* 0x000fe20000000a00 */
[----:B------:R-:W3:Y:S01]  /*0050*/  S2R R0, SR_TID.X ;  /* 0x0000000000007919 */ /* 0x000ee20000002100 */
[----:B------:R-:W4:Y:S01]  /*0060*/  S2R R16, SR_CTAID.Y ;  /* 0x0000000000107919 */ /* 0x000f220000002600 */
[----:B-1----:R-:W-:Y:S01]  /*0070*/  IMAD.SHL.U32 R17, R17, 0x10, RZ ;  /* 0x0000001011117824 */ /* 0x002fe200078e00ff */
[----:B---3--:R-:W-:-:S04]  /*0080*/  SHF.R.U32.HI R19, RZ, 0x4, R0 ;  /* 0x00000004ff137819 */ /* 0x008fc80000011600 */
[----:B------:R-:W-:Y:S01]  /*0090*/  LOP3.LUT R4, R17, 0xf, R0, 0xf8, !PT ;  /* 0x0000000f11047812 */ /* 0x000fe200078ef800 */
[----:B----4-:R-:W-:Y:S01]  /*00a0*/  IMAD.SHL.U32 R16, R16, 0x40, RZ ;  /* 0x0000004010107824 */ /* 0x010fe200078e00ff */
[----:B------:R-:W-:Y:S02]  /*00b0*/  SGXT.U32 R19, R19, 0x3 ;  /* 0x000000031313781a */ /* 0x000fe40000000000 */
[----:B------:R-:W-:Y:S02]  /*00c0*/  ISETP.GE.AND P0, PT, R4, 0x9, PT ;  /* 0x000000090400780c */ /* 0x000fe40003f06270 */
[----:B------:R-:W-:Y:S02]  /*00d0*/  LOP3.LUT R3, R16, 0x8, R19, 0xfe, !PT ;  /* 0x0000000810037812 */ /* 0x000fe400078efe13 */
[----:B------:R-:W-:Y:S02]  /*00e0*/  LOP3.LUT R2, R16, R19, RZ, 0xfc, !PT ;  /* 0x0000001310027212 */ /* 0x000fe400078efcff */
[C---:B------:R-:W-:Y:S01]  /*00f0*/  ISETP.LT.AND P2, PT, R3.reuse, 0x40, !P0 ;  /* 0x000000400300780c */ /* 0x040fe20004741270 */
[--C-:B------:R-:W-:Y:S01]  /*0100*/  IMAD R3, R3, 0x9, R4.reuse ;  /* 0x0000000903037824 */ /* 0x100fe200078e0204 */
[----:B------:R-:W-:Y:S01]  /*0110*/  LOP3.LUT R6, R16, 0x10, R19, 0xfe, !PT ;  /* 0x0000001010067812 */ /* 0x000fe200078efe13 */
[----:B------:R-:W-:Y:S01]  /*0120*/  IMAD R5, R2, 0x9, R4 ;  /* 0x0000000902057824 */ /* 0x000fe200078e0204 */
[----:B------:R-:W-:-:S02]  /*0130*/  LOP3.LUT R7, R16, 0x18, R19, 0xfe, !PT ;  /* 0x0000001810077812 */ /* 0x000fc400078efe13 */
[----:B------:R-:W-:Y:S01]  /*0140*/  ISETP.LT.AND P1, PT, R2, 0x40, !P0 ;  /* 0x000000400200780c */ /* 0x000fe20004721270 */
[----:B--2---:R-:W-:Y:S01]  /*0150*/  IMAD.WIDE R2, R3, 0x4, R14 ;  /* 0x0000000403027825 */ /* 0x004fe200078e020e */
[----:B------:R-:W-:Y:S02]  /*0160*/  ISETP.LT.AND P6, PT, R6, 0x40, !P0 ;  /* 0x000000400600780c */ /* 0x000fe400047c1270 */
[----:B------:R-:W-:Y:S02]  /*0170*/  LOP3.LUT R8, R16, 0x20, R19, 0xfe, !PT ;  /* 0x0000002010087812 */ /* 0x000fe400078efe13 */
[----:B------:R-:W-:Y:S01]  /*0180*/  ISETP.LT.AND P5, PT, R7, 0x40, !P0 ;  /* 0x000000400700780c */ /* 0x000fe200047a1270 */
[----:B------:R1:W2:Y:S01]  /*0190*/  @P2 LDG.E.EL R18, desc[UR6][R2.64] ;  /* 0x0000000602122981 */ /* 0x0002a2000c2e1900 */
[----:B------:R-:W-:Y:S02]  /*01a0*/  LOP3.LUT R4, R16, 0x28, R19, 0xfe, !PT ;  /* 0x0000002810047812 */ /* 0x000fe400078efe13 */
[----:B------:R-:W-:-:S02]  /*01b0*/  LOP3.LUT R6, R16, 0x30, R19, 0xfe, !PT ;  /* 0x0000003010067812 */ /* 0x000fc400078efe13 */
[----:B------:R-:W-:Y:S02]  /*01c0*/  LOP3.LUT R7, R16, 0x38, R19, 0xfe, !PT ;  /* 0x0000003810077812 */ /* 0x000fe400078efe13 */
[----:B------:R-:W-:Y:S02]  /*01d0*/  ISETP.LT.AND P4, PT, R8, 0x40, !P0 ;  /* 0x000000400800780c */ /* 0x000fe40004781270 */
[----:B------:R-:W-:Y:S02]  /*01e0*/  ISETP.LT.AND P3, PT, R4, 0x40, !P0 ;  /* 0x000000400400780c */ /* 0x000fe40004761270 */
[----:B------:R-:W-:Y:S02]  /*01f0*/  ISETP.LT.AND P2, PT, R6, 0x40, !P0 ;  /* 0x000000400600780c */ /* 0x000fe40004741270 */
[----:B------:R-:W-:Y:S01]  /*0200*/  ISETP.LT.AND P0, PT, R7, 0x40, !P0 ;  /* 0x000000400700780c */ /* 0x000fe20004701270 */
[C---:B------:R-:W-:Y:S02]  /*0210*/  VIADD R7, R5.reuse, 0x90 ;  /* 0x0000009005077836 */ /* 0x040fe40000000000 */
[----:B------:R-:W-:-:S02]  /*0220*/  VIADD R9, R5, 0xd8 ;  /* 0x000000d805097836 */ /* 0x000fc40000000000 */
[C---:B------:R-:W-:Y:S02]  /*0230*/  VIADD R11, R5.reuse, 0x120 ;  /* 0x00000120050b7836 */ /* 0x040fe40000000000 */
[C---:B------:R-:W-:Y:S02]  /*0240*/  VIADD R13, R5.reuse, 0x168 ;  /* 0x00000168050d7836 */ /* 0x040fe40000000000 */
[C---:B------:R-:W-:Y:S02]  /*0250*/  VIADD R23, R5.reuse, 0x1b0 ;  /* 0x000001b005177836 */ /* 0x040fe40000000000 */
[C---:B------:R-:W-:Y:S02]  /*0260*/  VIADD R25, R5.reuse, 0x1f8 ;  /* 0x000001f805197836 */ /* 0x040fe40000000000 */
[----:B-1----:R-:W-:-:S04]  /*0270*/  IMAD.WIDE R2, R5, 0x4, R14 ;  /* 0x0000000405027825 */ /* 0x002fc800078e020e */
[----:B------:R-:W-:-:S04]  /*0280*/  IMAD.WIDE R4, R7, 0x4, R14 ;  /* 0x0000000407047825 */ /* 0x000fc800078e020e */
[----:B------:R-:W-:-:S04]  /*0290*/  IMAD.WIDE R6, R9, 0x4, R14 ;  /* 0x0000000409067825 */ /* 0x000fc800078e020e */
[----:B------:R-:W-:Y:S01]  /*02a0*/  IMAD.WIDE R8, R11, 0x4, R14 ;  /* 0x000000040b087825 */ /* 0x000fe200078e020e */
[----:B------:R-:W-:-:S03]  /*02b0*/  CS2R R20, SRZ ;  /* 0x0000000000147805 */ /* 0x000fc6000001ff00 */
[----:B------:R-:W-:-:S03]  /*02c0*/  IMAD.WIDE R10, R13, 0x4, R14 ;  /* 0x000000040d0a7825 */ /* 0x000fc600078e020e */
[----:B------:R-:W3:Y:S01]  /*02d0*/  @P5 LDG.E.EL R20, desc[UR6][R6.64] ;  /* 0x0000000606145981 */ /* 0x000ee2000c2e1900 */
[----:B------:R-:W-:-:S03]  /*02e0*/  IMAD.WIDE R12, R23, 0x4, R14 ;  /* 0x00000004170c7825 */ /* 0x000fc600078e020e */
[----:B------:R-:W4:Y:S01]  /*02f0*/  @P4 LDG.E.EL R21, desc[UR6][R8.64] ;  /* 0x0000000608154981 */ /* 0x000f22000c2e1900 */
[----:B------:R-:W-:Y:S01]  /*0300*/  IMAD.WIDE R14, R25, 0x4, R14 ;  /* 0x00000004190e7825 */ /* 0x000fe200078e020e */
[----:B------:R-:W-:-:S03]  /*0310*/  CS2R R24, SRZ ;  /* 0x0000000000187805 */ /* 0x000fc6000001ff00 */
[----:B------:R-:W-:Y:S02]  /*0320*/  IMAD.MOV.U32 R22, RZ, RZ, RZ ;  /* 0x000000ffff167224 */ /* 0x000fe400078e00ff */
[----:B------:R-:W-:Y:S01]  /*0330*/  IMAD.MOV.U32 R23, RZ, RZ, RZ ;  /* 0x000000ffff177224 */ /* 0x000fe200078e00ff */
[----:B------:R-:W5:Y:S01]  /*0340*/  @P2 LDG.E.EL R24, desc[UR6][R12.64] ;  /* 0x000000060c182981 */ /* 0x000f62000c2e1900 */
[----:B------:R-:W-:-:S03]  /*0350*/  IMAD.MOV.U32 R26, RZ, RZ, RZ ;  /* 0x000000ffff1a7224 */ /* 0x000fc600078e00ff */
[----:B------:R1:W5:Y:S04]  /*0360*/  @P6 LDG.E.EL R22, desc[UR6][R4.64] ;  /* 0x0000000604166981 */ /* 0x000368000c2e1900 */
[----:B------:R1:W5:Y:S04]  /*0370*/  @P3 LDG.E.EL R23, desc[UR6][R10.64] ;  /* 0x000000060a173981 */ /* 0x000368000c2e1900 */
[----:B------:R1:W5:Y:S04]  /*0380*/  @P1 LDG.E.EL R26, desc[UR6][R2.64] ;  /* 0x00000006021a1981 */ /* 0x000368000c2e1900 */
[----:B------:R-:W5:Y:S01]  /*0390*/  @P0 LDG.E.EL R25, desc[UR6][R14.64] ;  /* 0x000000060e190981 */ /* 0x000f62000c2e1900 */
[----:B------:R-:W1:Y:S01]  /*03a0*/  S2R R27, SR_TID.X ;  /* 0x00000000001b7919 */ /* 0x000e620000002100 */
[----:B------:R-:W1:Y:S01]  /*03b0*/  S2UR UR5, SR_CgaCtaId ;  /* 0x00000000000579c3 */ /* 0x000e620000008800 */
[----:B------:R-:W-:-:S02]  /*03c0*/  UMOV UR4, 0x400 ;  /* 0x0000040000047882 */ /* 0x000fc40000000000 */
[----:B-1----:R-:W-:Y:S01]  /*03d0*/  UPRMT UR4, UR5, 0x654, UR4 ;  /* 0x0000065405047896 */ /* 0x002fe20008000004 */
[----:B0-----:R-:W-:Y:S01]  /*03e0*/  IMAD.SHL.U32 R4, R27, 0x40, RZ ;  /* 0x000000401b047824 */ /* 0x001fe200078e00ff */
[----:B------:R-:W-:-:S04]  /*03f0*/  SHF.R.U32.HI R5, RZ, 0x4, R27 ;  /* 0x00000004ff057819 */ /* 0x000fc8000001161b */
[----:B------:R-:W-:Y:S02]  /*0400*/  SGXT.U32 R5, R5, 0x3 ;  /* 0x000000030505781a */ /* 0x000fe40000000000 */
[----:B------:R-:W-:-:S04]  /*0410*/  LOP3.LUT R4, R4, 0x3c0, RZ, 0xc0, !PT ;  /* 0x000003c004047812 */ /* 0x000fc800078ec0ff */
[C---:B------:R-:W-:Y:S02]  /*0420*/  LOP3.LUT R5, R4.reuse, R5, RZ, 0xfc, !PT ;  /* 0x0000000504057212 */ /* 0x040fe400078efcff */
[----:B------:R-:W-:-:S05]  /*0430*/  LEA.HI R4, R4, UR4, RZ, 0x1e ;  /* 0x0000000404047c11 */ /* 0x000fca000f8ff0ff */
[----:B------:R-:W-:Y:S01]  /*0440*/  IMAD R11, R5, 0x4, R4 ;  /* 0x00000004050b7824 */ /* 0x000fe200078e0204 */
[C---:B------:R-:W-:Y:S01]  /*0450*/  LOP3.LUT R2, R27.reuse, 0x70, RZ, 0xc0, !PT ;  /* 0x000000701b027812 */ /* 0x040fe200078ec0ff */
[----:B------:R-:W-:-:S04]  /*0460*/  IMAD.SHL.U32 R8, R27, 0x4, RZ ;  /* 0x000000041b087824 */ /* 0x000fc800078e00ff */
[----:B------:R-:W-:Y:S01]  /*0470*/  VIADD R3, R2, UR4 ;  /* 0x0000000402037c36 */ /* 0x000fe20008000000 */
[----:B------:R-:W-:-:S05]  /*0480*/  LOP3.LUT R8, R8, 0x1fc, RZ, 0xc0, !PT ;  /* 0x000001fc08087812 */ /* 0x000fca00078ec0ff */
[----:B------:R-:W-:Y:S02]  /*0490*/  IMAD R4, R8, 0x4, R3 ;  /* 0x0000000408047824 */ /* 0x000fe400078e0203 */
[----:B------:R-:W0:Y:S01]  /*04a0*/  LDC.64 R2, c[0x0][0x218] ;  /* 0x00008600ff027b82 */ /* 0x000e220000000a00 */
[----:B------:R-:W-:-:S05]  /*04b0*/  IMAD.SHL.U32 R9, R0, 0x4, RZ ;  /* 0x0000000400097824 */ /* 0x000fca00078e00ff */
[----:B------:R-:W-:Y:S02]  /*04c0*/  LOP3.LUT R9, R16, 0x3c, R9, 0xf8, !PT ;  /* 0x0000003c10097812 */ /* 0x000fe400078ef809 */
[----:B------:R-:W-:Y:S02]  /*04d0*/  LOP3.LUT R0, R17, R19, RZ, 0xfc, !PT ;  /* 0x0000001311007212 */ /* 0x000fe400078efcff */
[----:B------:R-:W-:Y:S02]  /*04e0*/  SHF.R.U32.HI R10, RZ, 0x2, R9 ;  /* 0x00000002ff0a7819 */ /* 0x000fe40000011609 */
[----:B------:R-:W-:Y:S02]  /*04f0*/  ISETP.GE.AND P0, PT, R9, 0x40, PT ;  /* 0x000000400900780c */ /* 0x000fe40003f06270 */
[----:B------:R-:W-:Y:S01]  /*0500*/  LOP3.LUT R17, R17, 0x8, R19, 0xfe, !PT ;  /* 0x0000000811117812 */ /* 0x000fe200078efe13 */
[----:B------:R-:W-:Y:S01]  /*0510*/  IMAD R9, R10, 0x24, RZ ;  /* 0x000000240a097824 */ /* 0x000fe200078e02ff */
[----:B------:R-:W-:-:S02]  /*0520*/  LOP3.LUT R12, R8, 0x200, RZ, 0xfc, !PT ;  /* 0x00000200080c7812 */ /* 0x000fc400078efcff */
[----:B------:R-:W-:Y:S02]  /*0530*/  ISETP.LT.AND P1, PT, R0, 0x9, !P0 ;  /* 0x000000090000780c */ /* 0x000fe40004721270 */
[----:B------:R-:W-:Y:S02]  /*0540*/  ISETP.LT.AND P0, PT, R17, 0x9, !P0 ;  /* 0x000000091100780c */ /* 0x000fe40004701270 */
[----:B------:R-:W-:-:S04]  /*0550*/  SHF.R.U32.HI R12, RZ, 0x2, R12 ;  /* 0x00000002ff0c7819 */ /* 0x000fc8000001160c */
[----:B------:R-:W-:-:S05]  /*0560*/  LOP3.LUT R12, R12, 0xf0, RZ, 0xc0, !PT ;  /* 0x000000f00c0c7812 */ /* 0x000fca00078ec0ff */
[----:B------:R-:W-:-:S04]  /*0570*/  VIADD R13, R12, UR4 ;  /* 0x000000040c0d7c36 */ /* 0x000fc80008000000 */
[----:B------:R-:W-:Y:S01]  /*0580*/  IMAD R13, R8, 0x4, R13 ;  /* 0x00000004080d7824 */ /* 0x000fe200078e020d */
[----:B--2---:R-:W-:Y:S04]  /*0590*/  STS [R11+0x20], R18 ;  /* 0x000020120b007388 */ /* 0x004fe80000000800 */
[----:B---3--:R-:W-:Y:S04]  /*05a0*/  STS [R11+0x60], R20 ;  /* 0x000060140b007388 */ /* 0x008fe80000000800 */
[----:B----4-:R-:W-:Y:S04]  /*05b0*/  STS [R11+0x80], R21 ;  /* 0x000080150b007388 */ /* 0x010fe80000000800 */
[----:B-----5:R-:W-:Y:S04]  /*05c0*/  STS [R11+0xc0], R24 ;  /* 0x0000c0180b007388 */ /* 0x020fe80000000800 */
[----:B------:R-:W-:Y:S04]  /*05d0*/  STS [R11+0x40], R22 ;  /* 0x000040160b007388 */ /* 0x000fe80000000800 */
[----:B------:R-:W-:Y:S04]  /*05e0*/  STS [R11+0xa0], R23 ;  /* 0x0000a0170b007388 */ /* 0x000fe80000000800 */
[----:B------:R-:W-:Y:S04]  /*05f0*/  STS [R11], R26 ;  /* 0x0000001a0b007388 */ /* 0x000fe80000000800 */
[----:B------:R1:W-:Y:S01]  /*0600*/  STS [R11+0xe0], R25 ;  /* 0x0000e0190b007388 */ /* 0x0003e20000000800 */
[----:B------:R-:W-:Y:S06]  /*0610*/  BAR.SYNC.DEFER_BLOCKING 0x0 ;  /* 0x0000000000007b1d */ /* 0x000fec0000010000 */
[----:B------:R-:W2:Y:S01]  /*0620*/  LDS.128 R4, [R4] ;  /* 0x0000000004047984 */ /* 0x000ea20000000c00 */
[----:B-1----:R-:W-:-:S04]  /*0630*/  IMAD R11, R0, 0x4, R9 ;  /* 0x00000004000b7824 */ /* 0x002fc800078e0209 */
[----:B0-----:R-:W-:-:S05]  /*0640*/  IMAD.WIDE R10, R11, 0x4, R2 ;  /* 0x000000040b0a7825 */ /* 0x001fca00078e0202 */
[----:B--2---:R0:W-:Y:S02]  /*0650*/  @P1 STG.E.128 desc[UR6][R10.64], R4 ;  /* 0x000000040a001986 */ /* 0x0041e4000c101d06 */
[----:B0-----:R-:W-:Y:S05]  /*0660*/  @!P0 EXIT ;  /* 0x000000000000894d */ /* 0x001fea0003800000 */
[----:B------:R-:W0:Y:S01]  /*0670*/  LDS.128 R12, [R13+0x800] ;  /* 0x000800000d0c7984 */ /* 0x000e220000000c00 */
[----:B------:R-:W-:-:S04]  /*0680*/  IMAD R9, R17, 0x4, R9 ;  /* 0x0000000411097824 */ /* 0x000fc800078e0209 */
[----:B------:R-:W-:-:S05]  /*0690*/  IMAD.WIDE R2, R9, 0x4, R2 ;  /* 0x0000000409027825 */ /* 0x000fca00078e0202 */
[----:B0-----:R-:W-:Y:S01]  /*06a0*/  STG.E.128 desc[UR6][R2.64], R12 ;  /* 0x0000000c02007986 */ /* 0x001fe2000c101d06 */
[----:B------:R-:W-:Y:S05]  /*06b0*/  EXIT ;  /* 0x000000000000794d */ /* 0x000fea0003800000 */
.L_x_0:
[----:B------:R-:W-:-:S00]  /*06c0*/  BRA `(.L_x_0) ;  /* 0xfffffffc00fc7947 */ /* 0x000fc0000383ffff */
[----:B------:R-:W-:-:S00]  /*06d0*/  NOP ;  /* 0x0000000000007918 */ /* 0x000fc00000000000 */
        /* <DEDUP_REMOVED lines=10> */
.L_x_1:


//--------------------- .nv.shared.triton_poi_fused_1 --------------------------
	.section	.nv.shared.triton_poi_fused_1,"aw",@nobits
	.sectionflags	@""
	.align	16
	.zero		1024


//--------------------- .nv.constant0.triton_poi_fused_1 --------------------------
	.section	.nv.constant0.triton_poi_fused_1,"a",@progbits
	.sectionflags	@""
	.align	4
.nv.constant0.triton_poi_fused_1:
	.zero		552
